//
// Generated by NVIDIA NVVM Compiler
//
// Compiler Build ID: CL-36424714
// Cuda compilation tools, release 13.0, V13.0.88
// Based on NVVM 20.0.0
//

.version 9.0
.target sm_100
.address_size 64

	// .globl	_Z8cuadradaPf
.const .align 4 .b8 dev_A[36];

.visible .entry _Z8cuadradaPf(
	.param .u64 .ptr .align 1 _Z8cuadradaPf_param_0
)
{
	.reg .b32 	%r<4>;
	.reg .b32 	%f<10>;
	.reg .b64 	%rd<10>;

	ld.param.u64 	%rd1, [_Z8cuadradaPf_param_0];
	cvta.to.global.u64 	%rd2, %rd1;
	mov.u32 	%r1, %tid.x;
	mov.u32 	%r2, %tid.y;
	mad.lo.s32 	%r3, %r1, 3, %r2;
	mul.wide.u32 	%rd3, %r3, 4;
	add.s64 	%rd4, %rd2, %rd3;
	mul.wide.u32 	%rd5, %r2, 4;
	mov.u64 	%rd6, dev_A;
	add.s64 	%rd7, %rd6, %rd5;
	mul.wide.u32 	%rd8, %r1, 12;
	add.s64 	%rd9, %rd6, %rd8;
	ld.const.f32 	%f1, [%rd9];
	ld.const.f32 	%f2, [%rd7];
	fma.rn.f32 	%f3, %f1, %f2, 0f00000000;
	ld.const.f32 	%f4, [%rd9+4];
	ld.const.f32 	%f5, [%rd7+12];
	fma.rn.f32 	%f6, %f4, %f5, %f3;
	ld.const.f32 	%f7, [%rd9+8];
	ld.const.f32 	%f8, [%rd7+24];
	fma.rn.f32 	%f9, %f7, %f8, %f6;
	st.global.f32 	[%rd4], %f9;
	ret;

}


// ===== COMPILED SASS (sm_100) =====

	.target	sm_100

	.elftype	@"ET_EXEC"


//--------------------- .note.nv.tkinfo           --------------------------
	.section	.note.nv.tkinfo,"",@"SHT_NOTE"
	.sectionflags	@"SHF_NOTE_NV_TKINFO"
	.tkinfo
        /*0018*/ 	.word	0x00000002
        /*0030*/ 	.string	""
        /*0030*/ 	.string	"ptxas"
        /*0030*/ 	.string	"Cuda compilation tools, release 13.0, V13.0.88"
        /*0030*/ 	.string	"Build cuda_13.0.r13.0/compiler.36424714_0"
        /*0030*/ 	.string	"-arch sm_100 -m 64 "



//--------------------- .note.nv.cuinfo           --------------------------
	.section	.note.nv.cuinfo,"",@"SHT_NOTE"
	.sectionflags	@"SHF_NOTE_NV_CUINFO"
        /*0018*/ 	.short	0x0002
        /*001a*/ 	.short	0x0064
        /*001c*/ 	.short	0x0082
	.zero		2


//--------------------- .nv.info                  --------------------------
	.section	.nv.info,"",@"SHT_CUDA_INFO"
	.align	4


	//----- nvinfo : EIATTR_REGCOUNT
	.align		4
        /*0000*/ 	.byte	0x04, 0x2f
        /*0002*/ 	.short	(.L_2 - .L_1)
	.align		4
.L_1:
        /*0004*/ 	.word	index@(_Z8cuadradaPf)
        /*0008*/ 	.word	0x0000000f


	//----- nvinfo : EIATTR_FRAME_SIZE
	.align		4
.L_2:
        /*000c*/ 	.byte	0x04, 0x11
        /*000e*/ 	.short	(.L_4 - .L_3)
	.align		4
.L_3:
        /*0010*/ 	.word	index@(_Z8cuadradaPf)
        /*0014*/ 	.word	0x00000000


	//----- nvinfo : EIATTR_MIN_STACK_SIZE
	.align		4
.L_4:
        /*0018*/ 	.byte	0x04, 0x12
        /*001a*/ 	.short	(.L_6 - .L_5)
	.align		4
.L_5:
        /*001c*/ 	.word	index@(_Z8cuadradaPf)
        /*0020*/ 	.word	0x00000000
.L_6:


//--------------------- .nv.compat                --------------------------
	.section	.nv.compat,"",@"SHT_CUDA_COMPAT_INFO"
	.align	4
        /*0000*/ 	.byte	0x02, 0x09, 0x00, 0x00, 0x02, 0x02, 0x01, 0x00, 0x02, 0x05, 0x05, 0x00, 0x03, 0x07, 0x01, 0x01
        /*0010*/ 	.byte	0x02, 0x03, 0x00, 0x00, 0x02, 0x06, 0x01, 0x00, 0x04, 0x0b, 0x08, 0x00, 0x09, 0x00, 0x00, 0x00
        /*0020*/ 	.byte	0x00, 0x00, 0x00, 0x00


//--------------------- .nv.info._Z8cuadradaPf    --------------------------
	.section	.nv.info._Z8cuadradaPf,"",@"SHT_CUDA_INFO"
	.sectionflags	@""
	.align	4


	//----- nvinfo : EIATTR_CUDA_API_VERSION
	.align		4
        /*0000*/ 	.byte	0x04, 0x37
        /*0002*/ 	.short	(.L_8 - .L_7)
.L_7:
        /*0004*/ 	.word	0x00000082


	//----- nvinfo : EIATTR_KPARAM_INFO
	.align		4
.L_8:
        /*0008*/ 	.byte	0x04, 0x17
        /*000a*/ 	.short	(.L_10 - .L_9)
.L_9:
        /*000c*/ 	.word	0x00000000
        /*0010*/ 	.short	0x0000
        /*0012*/ 	.short	0x0000
        /*0014*/ 	.byte	0x00, 0xf5, 0x21, 0x00


	//----- nvinfo : EIATTR_SPARSE_MMA_MASK
	.align		4
.L_10:
        /*0018*/ 	.byte	0x03, 0x50
        /*001a*/ 	.short	0x0000


	//----- nvinfo : EIATTR_MAXREG_COUNT
	.align		4
        /*001c*/ 	.byte	0x03, 0x1b
        /*001e*/ 	.short	0x00ff


	//----- nvinfo : EIATTR_MERCURY_ISA_VERSION
	.align		4
        /*0020*/ 	.byte	0x03, 0x5f
        /*0022*/ 	.short	0x0101


	//----- nvinfo : EIATTR_VRC_CTA_INIT_COUNT
	.align		4
        /*0024*/ 	.byte	0x02, 0x4a
	.zero		1
	.zero		1


	//----- nvinfo : EIATTR_EXIT_INSTR_OFFSETS
	.align		4
        /*0028*/ 	.byte	0x04, 0x1c
        /*002a*/ 	.short	(.L_12 - .L_11)


	//   ....[0]....
.L_11:
        /*002c*/ 	.word	0x00000130


	//----- nvinfo : EIATTR_CBANK_PARAM_SIZE
	.align		4
.L_12:
        /*0030*/ 	.byte	0x03, 0x19
        /*0032*/ 	.short	0x0008


	//----- nvinfo : EIATTR_PARAM_CBANK
	.align		4
        /*0034*/ 	.byte	0x04, 0x0a
        /*0036*/ 	.short	(.L_14 - .L_13)
	.align		4
.L_13:
        /*0038*/ 	.word	index@(.nv.constant0._Z8cuadradaPf)
        /*003c*/ 	.short	0x0380
        /*003e*/ 	.short	0x0008


	//----- nvinfo : EIATTR_SW_WAR
	.align		4
.L_14:
        /*0040*/ 	.byte	0x04, 0x36
        /*0042*/ 	.short	(.L_16 - .L_15)
.L_15:
        /*0044*/ 	.word	0x00000008
.L_16:


//--------------------- .nv.callgraph             --------------------------
	.section	.nv.callgraph,"",@"SHT_CUDA_CALLGRAPH"
	.align	4
	.sectionentsize	8
	.align		4
        /*0000*/ 	.word	0x00000000
	.align		4
        /*0004*/ 	.word	0xffffffff
	.align		4
        /*0008*/ 	.word	0x00000000
	.align		4
        /*000c*/ 	.word	0xfffffffe
	.align		4
        /*0010*/ 	.word	0x00000000
	.align		4
        /*0014*/ 	.word	0xfffffffd
	.align		4
        /*0018*/ 	.word	0x00000000
	.align		4
        /*001c*/ 	.word	0xfffffffc


//--------------------- .nv.constant3             --------------------------
	.section	.nv.constant3,"a",@progbits
	.align	4
.nv.constant3:
	.type		dev_A,@object
	.size		dev_A,(.L_0 - dev_A)
dev_A:
	.zero		36
.L_0:


//--------------------- .text._Z8cuadradaPf       --------------------------
	.section	.text._Z8cuadradaPf,"ax",@progbits
	.align	128
        .global         _Z8cuadradaPf
        .type           _Z8cuadradaPf,@function
        .size           _Z8cuadradaPf,(.L_x_1 - _Z8cuadradaPf)
        .other          _Z8cuadradaPf,@"STO_CUDA_ENTRY STV_DEFAULT"
_Z8cuadradaPf:
.text._Z8cuadradaPf:
[----:B------:R-:W-:Y:S01]  /*0000*/  LDC R1, c[0x0][0x37c] ;  /* 0x0000df00ff017b82 */ /* 0x000fe20000000800 */
[----:B------:R-:W0:Y:S07]  /*0010*/  S2R R11, SR_TID.X ;  /* 0x00000000000b7919 */ /* 0x000e2e0000002100 */
[----:B------:R-:W1:Y:S01]  /*0020*/  LDC.64 R2, c[0x0][0x380] ;  /* 0x0000e000ff027b82 */ /* 0x000e620000000a00 */
[----:B------:R-:W2:Y:S01]  /*0030*/  LDCU.64 UR4, c[0x0][0x358] ;  /* 0x00006b00ff0477ac */ /* 0x000ea20008000a00 */
[----:B------:R-:W3:Y:S01]  /*0040*/  S2R R12, SR_TID.Y ;  /* 0x00000000000c7919 */ /* 0x000ee20000002200 */
[----:B0-----:R-:W-:Y:S01]  /*0050*/  IMAD R6, R11, 0xc, RZ ;  /* 0x0000000c0b067824 */ /* 0x001fe200078e02ff */
[----:B---3--:R-:W-:-:S04]  /*0060*/  SHF.L.U32 R4, R12, 0x2, RZ ;  /* 0x000000020c047819 */ /* 0x008fc800000006ff */
[----:B------:R-:W0:Y:S08]  /*0070*/  LDC R0, c[0x3][R6] ;  /* 0x00c0000006007b82 */ /* 0x000e300000000800 */
[----:B------:R-:W0:Y:S08]  /*0080*/  LDC R5, c[0x3][R4] ;  /* 0x00c0000004057b82 */ /* 0x000e300000000800 */
[----:B------:R-:W3:Y:S08]  /*0090*/  LDC R7, c[0x3][R6+0x4] ;  /* 0x00c0010006077b82 */ /* 0x000ef00000000800 */
[----:B------:R-:W3:Y:S08]  /*00a0*/  LDC R8, c[0x3][R4+0xc] ;  /* 0x00c0030004087b82 */ /* 0x000ef00000000800 */
[----:B------:R-:W4:Y:S08]  /*00b0*/  LDC R9, c[0x3][R6+0x8] ;  /* 0x00c0020006097b82 */ /* 0x000f300000000800 */
[----:B------:R-:W4:Y:S01]  /*00c0*/  LDC R10, c[0x3][R4+0x18] ;  /* 0x00c00600040a7b82 */ /* 0x000f220000000800 */
[----:B0-----:R-:W-:Y:S01]  /*00d0*/  FFMA R0, R0, R5, RZ ;  /* 0x0000000500007223 */ /* 0x001fe200000000ff */
[----:B------:R-:W-:-:S04]  /*00e0*/  IMAD R5, R11, 0x3, R12 ;  /* 0x000000030b057824 */ /* 0x000fc800078e020c */
[----:B-1----:R-:W-:-:S04]  /*00f0*/  IMAD.WIDE.U32 R2, R5, 0x4, R2 ;  /* 0x0000000405027825 */ /* 0x002fc800078e0002 */
[----:B---3--:R-:W-:-:S04]  /*0100*/  FFMA R0, R7, R8, R0 ;  /* 0x0000000807007223 */ /* 0x008fc80000000000 */
[----:B----4-:R-:W-:-:S05]  /*0110*/  FFMA R9, R9, R10, R0 ;  /* 0x0000000a09097223 */ /* 0x010fca0000000000 */
[----:B--2---:R-:W-:Y:S01]  /*0120*/  STG.E desc[UR4][R2.64], R9 ;  /* 0x0000000902007986 */ /* 0x004fe2000c101904 */
[----:B------:R-:W-:Y:S05]  /*0130*/  EXIT ;  /* 0x000000000000794d */ /* 0x000fea0003800000 */
.L_x_0:
[----:B------:R-:W-:-:S00]  /*0140*/  BRA `(.L_x_0) ;  /* 0xfffffffc00fc7947 */ /* 0x000fc0000383ffff */
[----:B------:R-:W-:-:S00]  /*0150*/  NOP ;  /* 0x0000000000007918 */ /* 0x000fc00000000000 */
        /* <DEDUP_REMOVED lines=10> */
.L_x_1:


//--------------------- .nv.shared.reserved.0     --------------------------
	.section	.nv.shared.reserved.0,"aw",@nobits
	.weak		__nv_reservedSMEM_offset_0_alias
	.size		__nv_reservedSMEM_offset_0_alias, 0, 64
	.other		__nv_reservedSMEM_offset_0_alias,@"STO_CUDA_RESERVED_SHARED STV_DEFAULT"
__nv_reservedSMEM_offset_0_alias:
	.zero		0
	.zero		64


//--------------------- .nv.constant0._Z8cuadradaPf --------------------------
	.section	.nv.constant0._Z8cuadradaPf,"a",@progbits
	.sectionflags	@""
	.align	4
.nv.constant0._Z8cuadradaPf:
	.zero		904


//--------------------- SYMBOLS --------------------------

	.type		.nv.reservedSmem.offset0,@object
	.size		.nv.reservedSmem.offset0,0x4
